//
// Generated by NVIDIA NVVM Compiler
//
// Compiler Build ID: CL-36424714
// Cuda compilation tools, release 13.0, V13.0.88
// Based on NVVM 20.0.0
//

.version 9.0
.target sm_100
.address_size 64

	// .globl	_Z2kkPf
.const .align 4 .b8 kconst[460] = {84, 4, 37, 69, 232, 100, 248, 67, 148, 246, 60, 68, 41, 99, 126, 69, 199, 114, 203, 69, 147, 228, 254, 68, 232, 137, 103, 69, 90, 93, 242, 69, 82, 168, 232, 68, 86, 174, 156, 68, 131, 87, 36, 69, 75, 33, 248, 69, 98, 187, 242, 69, 64, 45, 175, 69, 62, 232, 167, 69, 128, 59, 115, 69, 163, 123, 183, 67, 62, 236, 2, 70, 12, 166, 117, 69, 99, 189, 8, 70, 220, 220, 188, 69, 59, 73, 23, 70, 77, 19, 193, 69, 37, 163, 142, 69, 194, 32, 187, 67, 195, 14, 143, 69, 150, 226, 208, 68, 92, 7, 18, 70, 68, 83, 53, 69, 232, 215, 129, 69, 139, 65, 0, 70, 16, 1, 136, 69, 122, 149, 21, 70, 210, 203, 95, 69, 174, 138, 134, 67, 252, 0, 176, 67, 114, 202, 165, 69, 82, 195, 96, 69, 168, 117, 219, 67, 66, 193, 19, 70, 134, 59, 0, 70, 120, 14, 227, 69, 211, 89, 9, 70, 235, 2, 26, 69, 156, 12, 126, 69, 135, 130, 213, 69, 168, 12, 25, 70, 225, 214, 180, 69, 120, 80, 251, 68, 149, 41, 124, 69, 158, 203, 205, 69, 247, 246, 11, 70, 88, 26, 200, 69, 250, 224, 63, 69, 253, 249, 192, 69, 240, 168, 182, 68, 28, 136, 80, 69, 104, 246, 215, 69, 118, 188, 27, 70, 46, 214, 93, 69, 146, 224, 34, 69, 14, 246, 196, 68, 231, 87, 153, 69, 186, 212, 41, 68, 32, 244, 165, 69, 252, 93, 198, 69, 45, 161, 155, 69, 115, 60, 221, 69, 23, 15, 16, 69, 109, 111, 125, 67, 209, 44, 206, 69, 183, 35, 15, 70, 47, 8, 38, 69, 233, 138, 191, 68, 247, 32, 25, 70, 194, 204, 146, 69, 138, 44, 142, 69, 164, 215, 95, 68, 145, 146, 162, 66, 204, 169, 110, 68, 163, 41, 25, 70, 13, 207, 63, 69, 69, 186, 135, 69, 117, 3, 134, 69, 43, 185, 19, 70, 135, 244, 43, 68, 105, 172, 5, 70, 5, 40, 127, 68, 19, 222, 10, 70, 166, 201, 202, 68, 164, 105, 172, 69, 160, 66, 38, 69, 204, 43, 20, 70, 148, 40, 10, 70, 162, 166, 111, 69, 38, 60, 47, 68, 85, 194, 9, 70, 134, 251, 135, 69, 145, 16, 97, 69, 127, 11, 49, 69, 120, 214, 161, 69, 96, 22, 84, 69, 231, 197, 86, 69, 48, 12, 18, 69, 134, 109, 65, 69, 32, 7, 19, 70, 253, 51, 167, 68, 150, 254, 169, 69, 186, 238, 233, 69, 183, 127, 102, 69, 175, 118, 97, 69, 58, 133, 155, 69, 50, 184, 224, 69, 3, 161, 155, 69, 125, 135, 63, 69};

.visible .entry _Z2kkPf(
	.param .u64 .ptr .align 1 _Z2kkPf_param_0
)
{
	.reg .b32 	%f<2>;
	.reg .b64 	%rd<3>;

	ld.param.u64 	%rd1, [_Z2kkPf_param_0];
	cvta.to.global.u64 	%rd2, %rd1;
	ld.const.f32 	%f1, [kconst];
	st.global.f32 	[%rd2], %f1;
	ret;

}
	// .globl	_Z6kernelPfS_S_PiS0_S0_iS_S0_
.visible .entry _Z6kernelPfS_S_PiS0_S0_iS_S0_(
	.param .u64 .ptr .align 1 _Z6kernelPfS_S_PiS0_S0_iS_S0__param_0,
	.param .u64 .ptr .align 1 _Z6kernelPfS_S_PiS0_S0_iS_S0__param_1,
	.param .u64 .ptr .align 1 _Z6kernelPfS_S_PiS0_S0_iS_S0__param_2,
	.param .u64 .ptr .align 1 _Z6kernelPfS_S_PiS0_S0_iS_S0__param_3,
	.param .u64 .ptr .align 1 _Z6kernelPfS_S_PiS0_S0_iS_S0__param_4,
	.param .u64 .ptr .align 1 _Z6kernelPfS_S_PiS0_S0_iS_S0__param_5,
	.param .u32 _Z6kernelPfS_S_PiS0_S0_iS_S0__param_6,
	.param .u64 .ptr .align 1 _Z6kernelPfS_S_PiS0_S0_iS_S0__param_7,
	.param .u64 .ptr .align 1 _Z6kernelPfS_S_PiS0_S0_iS_S0__param_8
)
{


	// begin inline asm
	.reg .u32	%rt<4>;
	.reg .u32 %rnt<4>;
	.reg .u32 %rc<4>;
	.reg .u32 %rnc<4>;
	.reg .u32 %rg<14>;
	.reg .u32 %rgtid;
	.reg .u32 %rbtid;
	// end inline asm
	// begin inline asm
	mov.u32	%rt1,%tid.x;
	mov.u32	%rt2,%tid.y;
	mov.u32	%rt3,%tid.z;
	mov.u32	%rnt1,%ntid.x;
	mov.u32	%rnt2,%ntid.y;
	mov.u32	%rnt3,%ntid.z;
	mov.u32	%rc1,%ctaid.x;
	mov.u32	%rc2,%ctaid.y;
	mov.u32	%rc3,%ctaid.z;
	mov.u32	%rnc1,%nctaid.x;
	mov.u32	%rnc2,%nctaid.y;
	mov.u32	%rnc3,%nctaid.z;
	// end inline asm
	// begin inline asm
	mul.lo.u32	%rg1,%rnt1,%rnt2;
	mul.lo.u32	%rg2,%rg1,%rt3;
	mul.lo.u32	%rg3,%rt2,%rnt1;
	add.u32	%rg4,%rt1,%rg3;
	add.u32	%rg5,%rg4,%rg2;
	mov.u32 %rbtid,%rg5;
	// end inline asm
	// begin inline asm
	mul.lo.u32	%rg6,%rnc1,%rnc2;
	mul.lo.u32	%rg7,%rg6,%rc3;
	mul.lo.u32	%rg8,%rc2,%rnc1;
	add.u32	%rg9,%rc1,%rg8;
	add.u32	%rg10,%rg9,%rg7;
	// end inline asm
	// begin inline asm
	mul.lo.u32	%rg11,%rnt1,%rnt2;
	mul.lo.u32	%rg12,%rg11,%rnt3;
	mul.lo.u32	%rg13,%rg10,%rg12;
	add.u32	%rgtid,%rg13,%rbtid;
	// end inline asm
	// begin inline asm
	.reg .u64	%rdf<3>;
	.reg .u64	%rpf<3>;
	.reg .u64	%rdd<3>;
	.reg .u64	%rpd<3>;
	.reg .pred	%p_<10>;
	.reg .f32	%f_<3>;
	.reg .s32	%d_<3>;
	.reg .u64	%offset;
	.reg .u64	%g_distance;
	.reg .u32	%loop;
	.reg .u32	%pass;
	.reg .u64	%distance;
	.reg .u64	%distance_mem;
	.reg .u64	%gfp;
	.reg .u64	%gdp;
	.reg .u32	%counter;
	// end inline asm
	// begin inline asm
	.reg .u32	%rd<15>;
	.reg .f32	%rf<16>;
	.reg .f32	%rgf<32>;
	.reg .u32	%rgd<32>;
	.reg .b32	%rb<5>;
	.reg .f64    %rdouble<8>;
	.reg .f64	%rmadf<3>;
	.reg .s32	%ropd3;
	.reg .b32	%ropb<2>;
	mov .b32	%ropb0,652;
	mov .b32	%ropb1,256;
	mov .u64	%distance,20585;
	mov .u64	%distance_mem,262144;
	mov .u64	%g_distance,65536;
	mov .s32	%ropd3,5786;
	mov .f64	%rmadf1,19.5923428225;
	mov .f64     %rmadf2,23.9162632576;
	mov .f64     %rmadf0,86.2923868728;
	// end inline asm
	// begin inline asm
	.reg .u64    %c_base;
	.reg .u64    %c_offset;
	.reg .u64    %c_mem;
	mov.u64  %c_base,kconst;
	mul.wide.u32   %c_offset,%rbtid,4;
	add.u64  %c_mem,%c_base,%c_offset;
	// end inline asm
	// begin inline asm
	ld.param.u32   %loop, [_Z6kernelPfS_S_PiS0_S0_iS_S0__param_6];
	// end inline asm
	// begin inline asm
	mul.wide.u32	%offset,%rgtid,4;
	// end inline asm
	// begin inline asm
	ld.param.u64	%rpd0, [_Z6kernelPfS_S_PiS0_S0_iS_S0__param_0];
	add.u64	%rdd0,%rpd0,%offset;
	// end inline asm
	// begin inline asm
	ld.param.u64	%rpd1, [_Z6kernelPfS_S_PiS0_S0_iS_S0__param_1];
	add.u64	%rdd1,%rpd1,%offset;
	// end inline asm
	// begin inline asm
	ld.param.u64	%rpd2, [_Z6kernelPfS_S_PiS0_S0_iS_S0__param_2];
	add.u64	%rdd2,%rpd2,%offset;
	// end inline asm
	// begin inline asm
	ld.param.u64	%rpf0, [_Z6kernelPfS_S_PiS0_S0_iS_S0__param_3];
	add.u64	%rdf0,%rpf0,%offset;
	// end inline asm
	// begin inline asm
	ld.param.u64	%rpf1, [_Z6kernelPfS_S_PiS0_S0_iS_S0__param_4];
	add.u64	%rdf1,%rpf1,%offset;
	// end inline asm
	// begin inline asm
	ld.param.u64	%rpf2, [_Z6kernelPfS_S_PiS0_S0_iS_S0__param_5];
	add.u64	%rdf2,%rpf2,%offset;
	// end inline asm
	// begin inline asm
	ld.param.u64	%gfp, [_Z6kernelPfS_S_PiS0_S0_iS_S0__param_7];
	add.u64	%gfp,%gfp,%offset;
	// end inline asm
	// begin inline asm
	ld.param.u64	%gdp, [_Z6kernelPfS_S_PiS0_S0_iS_S0__param_8];
	add.u64	%gdp,%gdp,%offset;
	// end inline asm
	// begin inline asm
	ld.global.s32	%d_0,[%rdd0+0];
	// end inline asm
	// begin inline asm
	ld.global.s32	%d_1,[%rdd1+0];
	// end inline asm
	// begin inline asm
	ld.global.f32	%f_0,[%rdf0+0];
	// end inline asm
	// begin inline asm
	ld.global.f32	%f_1,[%rdf1+0];
	// end inline asm
	// begin inline asm
	mul.wide.u32	%distance,20585,4;
	add.u64	%rdd0,%rdd0,%distance;
	add.u64	%rdd1,%rdd1,%distance;
	add.u64	%rdf0,%rdf0,%distance;
	add.u64	%rdf1,%rdf1,%distance;
	// end inline asm
	// begin inline asm
	mov.u32	%counter,0;
	// end inline asm
	// begin inline asm
	$BB_LABEL0:
	// end inline asm
	// begin inline asm
	mov.u32 %pass,0;
	fma.rn.f64	%rdouble0, %rmadf0, %rmadf1, %rmadf2;
	cvt.rn.f32.f64     %rf0,%rdouble0;
	lg2.approx.f32	%rf1, %f_1;
	mad.lo.s32	%rd0, %d_0, %d_1, %ropd3;
	mad.rn.f64	%rdouble1, %rmadf0, %rmadf1, %rmadf2;
	cvt.rn.f32.f64     %rf2,%rdouble1;
	lg2.approx.f32	%rf3, %f_0;
	sqrt.rn.f32	%rf4, %f_1;
	st.global.f32  [%gfp+0],%rgf19;
	add.u64 %gfp,%gfp,%g_distance;
	mul.f32	%rf5, %rf0, %rf1;
	ld.const.f32	%rf0, [%c_mem+0];
	cvt.f64.f32     %rmadf0, %rf0;
	cvt.f64.f32     %rmadf1, %rf1;
	cvt.f64.f32     %rmadf2, %rf2;
	fma.rn.f64	%rdouble2, %rmadf0, %rmadf1, %rmadf2;
	cvt.rn.f32.f64     %rf6,%rdouble2;
	ld.const.f32	%rf3, [%c_mem+0];
	xor.b32	%rb0, %ropb0, %ropb1;
	ld.global.f32	%rgf11, [%gfp+0];
	add.u64 %gfp,%gfp,%g_distance;
	ld.global.f32	%rgf17, [%gfp+0];
	add.u64 %gfp,%gfp,%g_distance;
	mad.lo.s32	%rd1, %d_0, %d_1, %ropd3;
	mad.lo.s32	%rd2, %d_0, %d_1, %ropd3;
	ld.global.f32	%rgf8, [%gfp+0];
	add.u64 %gfp,%gfp,%g_distance;
	cvt.f64.f32     %rmadf0, %rf1;
	cvt.f64.f32     %rmadf1, %rf2;
	cvt.f64.f32     %rmadf2, %rf3;
	mad.rn.f64	%rdouble3, %rmadf0, %rmadf1, %rmadf2;
	cvt.rn.f32.f64     %rf7,%rdouble3;
	mul.lo.s32	%rd3, %d_0, %d_1;
	ld.const.f32	%rf1, [%c_mem+0];
	neg.s32	%rd4, %d_0;
	not.b32	%rb1, %ropb0;
	cvt.f64.f32     %rmadf0, %rf2;
	cvt.f64.f32     %rmadf1, %rf3;
	cvt.f64.f32     %rmadf2, %rf4;
	fma.rn.f64	%rdouble4, %rmadf0, %rmadf1, %rmadf2;
	cvt.rn.f32.f64     %rf8,%rdouble4;
	mad.lo.s32	%rd5, %rd0, %rd1, %rd2;
	ld.global.f32	%rgf2, [%gfp+0];
	add.u64 %gfp,%gfp,%g_distance;
	cvt.f64.f32     %rmadf0, %rf3;
	cvt.f64.f32     %rmadf1, %rf4;
	cvt.f64.f32     %rmadf2, %rf5;
	mad.rn.f64	%rdouble5, %rmadf0, %rmadf1, %rmadf2;
	cvt.rn.f32.f64     %rf9,%rdouble5;
	and.b32	%rb2, %ropb0, %ropb1;
	cvt.f64.f32     %rmadf0, %rf4;
	cvt.f64.f32     %rmadf1, %rf5;
	cvt.f64.f32     %rmadf2, %rf6;
	mad.rn.f64	%rdouble6, %rmadf0, %rmadf1, %rmadf2;
	cvt.rn.f32.f64     %rf10,%rdouble6;
	lg2.approx.f32	%rf11, %rf6;
	cos.approx.f32	%rf12, %rf7;
	rem.s32	%rd6, %rd1, %d_0;
	rem.s32	%rd7, %rd2, %d_0;
	mad.lo.s32	%rd8, %rd3, %rd4, %rd5;
	cvt.f64.f32     %rmadf0, %rf7;
	cvt.f64.f32     %rmadf1, %rf8;
	cvt.f64.f32     %rmadf2, %rf9;
	fma.rn.f64	%rdouble7, %rmadf0, %rmadf1, %rmadf2;
	cvt.rn.f32.f64     %rf13,%rdouble7;
	xor.b32	%rb3, %ropb0, %ropb1;
	ex2.approx.f32	%rf14, %rf9;
	ld.global.f32	%rgf31, [%gfp+0];
	add.u64 %gfp,%gfp,%g_distance;
	ld.global.f32	%rgf25, [%gfp+0];
	add.u64 %gfp,%gfp,%g_distance;
	shl.b32	%rb4, %ropb0, %ropb1;
	max.s32	%rd9, %rd4, %rd5;
	sad.s32	%rd10, %rd5, %rd6, %rd7;
	ld.global.f32	%rgf20, [%gfp+0];
	add.u64 %gfp,%gfp,%g_distance;
	div.s32	%rd11, %rd6, %d_0;
	mad.lo.s32	%rd12, %rd7, %rd8, %rd9;
	min.s32	%rd13, %rd8, %rd9;
	
	// end inline asm
	// begin inline asm
	add.u32	%counter,%counter,1;
	setp.ge.u32	 %p_0, %counter, %loop;
	@!%p_0	bra	$BB_LABEL0;
	// end inline asm
	// begin inline asm
	st.global.f32 [%rdf2+0],%rf15;
	st.global.s32 [%rdd2+0],%rd14;
	// end inline asm
	// begin inline asm
	add.u64	%rdf2,%rdf2,%distance;
	add.u64	%rdd2,%rdd2,%distance;
	// end inline asm
	// begin inline asm
	$BB_LABEL1:
	// end inline asm
	// begin inline asm
	exit;
	// end inline asm
	ret;

}


// ===== COMPILED SASS (sm_100) =====

	.target	sm_100

	.elftype	@"ET_EXEC"


//--------------------- .note.nv.tkinfo           --------------------------
	.section	.note.nv.tkinfo,"",@"SHT_NOTE"
	.sectionflags	@"SHF_NOTE_NV_TKINFO"
	.tkinfo
        /*0018*/ 	.word	0x00000002
        /*0030*/ 	.string	""
        /*0030*/ 	.string	"ptxas"
        /*0030*/ 	.string	"Cuda compilation tools, release 13.0, V13.0.88"
        /*0030*/ 	.string	"Build cuda_13.0.r13.0/compiler.36424714_0"
        /*0030*/ 	.string	"-arch sm_100 -m 64 "



//--------------------- .note.nv.cuinfo           --------------------------
	.section	.note.nv.cuinfo,"",@"SHT_NOTE"
	.sectionflags	@"SHF_NOTE_NV_CUINFO"
        /*0018*/ 	.short	0x0002
        /*001a*/ 	.short	0x0064
        /*001c*/ 	.short	0x0082
	.zero		2


//--------------------- .nv.info                  --------------------------
	.section	.nv.info,"",@"SHT_CUDA_INFO"
	.align	4


	//----- nvinfo : EIATTR_REGCOUNT
	.align		4
        /*0000*/ 	.byte	0x04, 0x2f
        /*0002*/ 	.short	(.L_2 - .L_1)
	.align		4
.L_1:
        /*0004*/ 	.word	index@(_Z2kkPf)
        /*0008*/ 	.word	0x00000008


	//----- nvinfo : EIATTR_FRAME_SIZE
	.align		4
.L_2:
        /*000c*/ 	.byte	0x04, 0x11
        /*000e*/ 	.short	(.L_4 - .L_3)
	.align		4
.L_3:
        /*0010*/ 	.word	index@(_Z2kkPf)
        /*0014*/ 	.word	0x00000000


	//----- nvinfo : EIATTR_REGCOUNT
	.align		4
.L_4:
        /*0018*/ 	.byte	0x04, 0x2f
        /*001a*/ 	.short	(.L_6 - .L_5)
	.align		4
.L_5:
        /*001c*/ 	.word	index@(_Z6kernelPfS_S_PiS0_S0_iS_S0_)
        /*0020*/ 	.word	0x00000010


	//----- nvinfo : EIATTR_FRAME_SIZE
	.align		4
.L_6:
        /*0024*/ 	.byte	0x04, 0x11
        /*0026*/ 	.short	(.L_8 - .L_7)
	.align		4
.L_7:
        /*0028*/ 	.word	index@($__internal_0_$__cuda_sm20_sqrt_rn_f32_slowpath)
        /*002c*/ 	.word	0x00000000


	//----- nvinfo : EIATTR_FRAME_SIZE
	.align		4
.L_8:
        /*0030*/ 	.byte	0x04, 0x11
        /*0032*/ 	.short	(.L_10 - .L_9)
	.align		4
.L_9:
        /*0034*/ 	.word	index@(_Z6kernelPfS_S_PiS0_S0_iS_S0_)
        /*0038*/ 	.word	0x00000000


	//----- nvinfo : EIATTR_MIN_STACK_SIZE
	.align		4
.L_10:
        /*003c*/ 	.byte	0x04, 0x12
        /*003e*/ 	.short	(.L_12 - .L_11)
	.align		4
.L_11:
        /*0040*/ 	.word	index@(_Z6kernelPfS_S_PiS0_S0_iS_S0_)
        /*0044*/ 	.word	0x00000000


	//----- nvinfo : EIATTR_MIN_STACK_SIZE
	.align		4
.L_12:
        /*0048*/ 	.byte	0x04, 0x12
        /*004a*/ 	.short	(.L_14 - .L_13)
	.align		4
.L_13:
        /*004c*/ 	.word	index@(_Z2kkPf)
        /*0050*/ 	.word	0x00000000
.L_14:


//--------------------- .nv.compat                --------------------------
	.section	.nv.compat,"",@"SHT_CUDA_COMPAT_INFO"
	.align	4
        /*0000*/ 	.byte	0x02, 0x09, 0x00, 0x00, 0x02, 0x02, 0x01, 0x00, 0x02, 0x05, 0x05, 0x00, 0x03, 0x07, 0x01, 0x01
        /*0010*/ 	.byte	0x02, 0x03, 0x00, 0x00, 0x02, 0x06, 0x01, 0x00, 0x04, 0x0b, 0x08, 0x00, 0x09, 0x00, 0x00, 0x00
        /*0020*/ 	.byte	0x00, 0x00, 0x00, 0x00


//--------------------- .nv.info._Z6kernelPfS_S_PiS0_S0_iS_S0_ --------------------------
	.section	.nv.info._Z6kernelPfS_S_PiS0_S0_iS_S0_,"",@"SHT_CUDA_INFO"
	.sectionflags	@""
	.align	4


	//----- nvinfo : EIATTR_CUDA_API_VERSION
	.align		4
        /*0000*/ 	.byte	0x04, 0x37
        /*0002*/ 	.short	(.L_16 - .L_15)
.L_15:
        /*0004*/ 	.word	0x00000082


	//----- nvinfo : EIATTR_KPARAM_INFO
	.align		4
.L_16:
        /*0008*/ 	.byte	0x04, 0x17
        /*000a*/ 	.short	(.L_18 - .L_17)
.L_17:
        /*000c*/ 	.word	0x00000000
        /*0010*/ 	.short	0x0008
        /*0012*/ 	.short	0x0040
        /*0014*/ 	.byte	0x00, 0xf5, 0x21, 0x00


	//----- nvinfo : EIATTR_KPARAM_INFO
	.align		4
.L_18:
        /*0018*/ 	.byte	0x04, 0x17
        /*001a*/ 	.short	(.L_20 - .L_19)
.L_19:
        /*001c*/ 	.word	0x00000000
        /*0020*/ 	.short	0x0007
        /*0022*/ 	.short	0x0038
        /*0024*/ 	.byte	0x00, 0xf5, 0x21, 0x00


	//----- nvinfo : EIATTR_KPARAM_INFO
	.align		4
.L_20:
        /*0028*/ 	.byte	0x04, 0x17
        /*002a*/ 	.short	(.L_22 - .L_21)
.L_21:
        /*002c*/ 	.word	0x00000000
        /*0030*/ 	.short	0x0006
        /*0032*/ 	.short	0x0030
        /*0034*/ 	.byte	0x00, 0xf0, 0x11, 0x00


	//----- nvinfo : EIATTR_KPARAM_INFO
	.align		4
.L_22:
        /*0038*/ 	.byte	0x04, 0x17
        /*003a*/ 	.short	(.L_24 - .L_23)
.L_23:
        /*003c*/ 	.word	0x00000000
        /*0040*/ 	.short	0x0005
        /*0042*/ 	.short	0x0028
        /*0044*/ 	.byte	0x00, 0xf5, 0x21, 0x00


	//----- nvinfo : EIATTR_KPARAM_INFO
	.align		4
.L_24:
        /*0048*/ 	.byte	0x04, 0x17
        /*004a*/ 	.short	(.L_26 - .L_25)
.L_25:
        /*004c*/ 	.word	0x00000000
        /*0050*/ 	.short	0x0004
        /*0052*/ 	.short	0x0020
        /*0054*/ 	.byte	0x00, 0xf5, 0x21, 0x00


	//----- nvinfo : EIATTR_KPARAM_INFO
	.align		4
.L_26:
        /*0058*/ 	.byte	0x04, 0x17
        /*005a*/ 	.short	(.L_28 - .L_27)
.L_27:
        /*005c*/ 	.word	0x00000000
        /*0060*/ 	.short	0x0003
        /*0062*/ 	.short	0x0018
        /*0064*/ 	.byte	0x00, 0xf5, 0x21, 0x00


	//----- nvinfo : EIATTR_KPARAM_INFO
	.align		4
.L_28:
        /*0068*/ 	.byte	0x04, 0x17
        /*006a*/ 	.short	(.L_30 - .L_29)
.L_29:
        /*006c*/ 	.word	0x00000000
        /*0070*/ 	.short	0x0002
        /*0072*/ 	.short	0x0010
        /*0074*/ 	.byte	0x00, 0xf5, 0x21, 0x00


	//----- nvinfo : EIATTR_KPARAM_INFO
	.align		4
.L_30:
        /*0078*/ 	.byte	0x04, 0x17
        /*007a*/ 	.short	(.L_32 - .L_31)
.L_31:
        /*007c*/ 	.word	0x00000000
        /*0080*/ 	.short	0x0001
        /*0082*/ 	.short	0x0008
        /*0084*/ 	.byte	0x00, 0xf5, 0x21, 0x00


	//----- nvinfo : EIATTR_KPARAM_INFO
	.align		4
.L_32:
        /*0088*/ 	.byte	0x04, 0x17
        /*008a*/ 	.short	(.L_34 - .L_33)
.L_33:
        /*008c*/ 	.word	0x00000000
        /*0090*/ 	.short	0x0000
        /*0092*/ 	.short	0x0000
        /*0094*/ 	.byte	0x00, 0xf5, 0x21, 0x00


	//----- nvinfo : EIATTR_SPARSE_MMA_MASK
	.align		4
.L_34:
        /*0098*/ 	.byte	0x03, 0x50
        /*009a*/ 	.short	0x0000


	//----- nvinfo : EIATTR_MAXREG_COUNT
	.align		4
        /*009c*/ 	.byte	0x03, 0x1b
        /*009e*/ 	.short	0x00ff


	//----- nvinfo : EIATTR_MERCURY_ISA_VERSION
	.align		4
        /*00a0*/ 	.byte	0x03, 0x5f
        /*00a2*/ 	.short	0x0101


	//----- nvinfo : EIATTR_VRC_CTA_INIT_COUNT
	.align		4
        /*00a4*/ 	.byte	0x02, 0x4a
	.zero		1
	.zero		1


	//----- nvinfo : EIATTR_EXIT_INSTR_OFFSETS
	.align		4
        /*00a8*/ 	.byte	0x04, 0x1c
        /*00aa*/ 	.short	(.L_36 - .L_35)


	//   ....[0]....
.L_35:
        /*00ac*/ 	.word	0x00000330


	//----- nvinfo : EIATTR_CRS_STACK_SIZE
	.align		4
.L_36:
        /*00b0*/ 	.byte	0x04, 0x1e
        /*00b2*/ 	.short	(.L_38 - .L_37)
.L_37:
        /*00b4*/ 	.word	0x00000000


	//----- nvinfo : EIATTR_CBANK_PARAM_SIZE
	.align		4
.L_38:
        /*00b8*/ 	.byte	0x03, 0x19
        /*00ba*/ 	.short	0x0048


	//----- nvinfo : EIATTR_PARAM_CBANK
	.align		4
        /*00bc*/ 	.byte	0x04, 0x0a
        /*00be*/ 	.short	(.L_40 - .L_39)
	.align		4
.L_39:
        /*00c0*/ 	.word	index@(.nv.constant0._Z6kernelPfS_S_PiS0_S0_iS_S0_)
        /*00c4*/ 	.short	0x0380
        /*00c6*/ 	.short	0x0048


	//----- nvinfo : EIATTR_SW_WAR
	.align		4
.L_40:
        /*00c8*/ 	.byte	0x04, 0x36
        /*00ca*/ 	.short	(.L_42 - .L_41)
.L_41:
        /*00cc*/ 	.word	0x00000008
.L_42:


//--------------------- .nv.info._Z2kkPf          --------------------------
	.section	.nv.info._Z2kkPf,"",@"SHT_CUDA_INFO"
	.sectionflags	@""
	.align	4


	//----- nvinfo : EIATTR_CUDA_API_VERSION
	.align		4
        /*0000*/ 	.byte	0x04, 0x37
        /*0002*/ 	.short	(.L_44 - .L_43)
.L_43:
        /*0004*/ 	.word	0x00000082


	//----- nvinfo : EIATTR_KPARAM_INFO
	.align		4
.L_44:
        /*0008*/ 	.byte	0x04, 0x17
        /*000a*/ 	.short	(.L_46 - .L_45)
.L_45:
        /*000c*/ 	.word	0x00000000
        /*0010*/ 	.short	0x0000
        /*0012*/ 	.short	0x0000
        /*0014*/ 	.byte	0x00, 0xf5, 0x21, 0x00


	//----- nvinfo : EIATTR_SPARSE_MMA_MASK
	.align		4
.L_46:
        /*0018*/ 	.byte	0x03, 0x50
        /*001a*/ 	.short	0x0000


	//----- nvinfo : EIATTR_MAXREG_COUNT
	.align		4
        /*001c*/ 	.byte	0x03, 0x1b
        /*001e*/ 	.short	0x00ff


	//----- nvinfo : EIATTR_MERCURY_ISA_VERSION
	.align		4
        /*0020*/ 	.byte	0x03, 0x5f
        /*0022*/ 	.short	0x0101


	//----- nvinfo : EIATTR_VRC_CTA_INIT_COUNT
	.align		4
        /*0024*/ 	.byte	0x02, 0x4a
	.zero		1
	.zero		1


	//----- nvinfo : EIATTR_EXIT_INSTR_OFFSETS
	.align		4
        /*0028*/ 	.byte	0x04, 0x1c
        /*002a*/ 	.short	(.L_48 - .L_47)


	//   ....[0]....
.L_47:
        /*002c*/ 	.word	0x00000050


	//----- nvinfo : EIATTR_CBANK_PARAM_SIZE
	.align		4
.L_48:
        /*0030*/ 	.byte	0x03, 0x19
        /*0032*/ 	.short	0x0008


	//----- nvinfo : EIATTR_PARAM_CBANK
	.align		4
        /*0034*/ 	.byte	0x04, 0x0a
        /*0036*/ 	.short	(.L_50 - .L_49)
	.align		4
.L_49:
        /*0038*/ 	.word	index@(.nv.constant0._Z2kkPf)
        /*003c*/ 	.short	0x0380
        /*003e*/ 	.short	0x0008


	//----- nvinfo : EIATTR_SW_WAR
	.align		4
.L_50:
        /*0040*/ 	.byte	0x04, 0x36
        /*0042*/ 	.short	(.L_52 - .L_51)
.L_51:
        /*0044*/ 	.word	0x00000008
.L_52:


//--------------------- .nv.callgraph             --------------------------
	.section	.nv.callgraph,"",@"SHT_CUDA_CALLGRAPH"
	.align	4
	.sectionentsize	8
	.align		4
        /*0000*/ 	.word	0x00000000
	.align		4
        /*0004*/ 	.word	0xffffffff
	.align		4
        /*0008*/ 	.word	0x00000000
	.align		4
        /*000c*/ 	.word	0xfffffffe
	.align		4
        /*0010*/ 	.word	0x00000000
	.align		4
        /*0014*/ 	.word	0xfffffffd
	.align		4
        /*0018*/ 	.word	0x00000000
	.align		4
        /*001c*/ 	.word	0xfffffffc


//--------------------- .nv.constant3             --------------------------
	.section	.nv.constant3,"a",@progbits
	.align	4
.nv.constant3:
	.type		kconst,@object
	.size		kconst,(.L_0 - kconst)
kconst:
        /*0000*/ 	.byte	0x54, 0x04, 0x25, 0x45, 0xe8, 0x64, 0xf8, 0x43, 0x94, 0xf6, 0x3c, 0x44, 0x29, 0x63, 0x7e, 0x45
        /* <DEDUP_REMOVED lines=27> */
        /*01c0*/ 	.byte	0x32, 0xb8, 0xe0, 0x45, 0x03, 0xa1, 0x9b, 0x45, 0x7d, 0x87, 0x3f, 0x45
.L_0:


//--------------------- .text._Z6kernelPfS_S_PiS0_S0_iS_S0_ --------------------------
	.section	.text._Z6kernelPfS_S_PiS0_S0_iS_S0_,"ax",@progbits
	.align	128
        .global         _Z6kernelPfS_S_PiS0_S0_iS_S0_
        .type           _Z6kernelPfS_S_PiS0_S0_iS_S0_,@function
        .size           _Z6kernelPfS_S_PiS0_S0_iS_S0_,(.L_x_5 - _Z6kernelPfS_S_PiS0_S0_iS_S0_)
        .other          _Z6kernelPfS_S_PiS0_S0_iS_S0_,@"STO_CUDA_ENTRY STV_DEFAULT"
_Z6kernelPfS_S_PiS0_S0_iS_S0_:
.text._Z6kernelPfS_S_PiS0_S0_iS_S0_:
[----:B------:R-:W0:Y:S01]  /*0000*/  LDC R1, c[0x0][0x37c] ;  /* 0x0000df00ff017b82 */ /* 0x000e220000000800 */
[----:B------:R-:W1:Y:S01]  /*0010*/  S2R R0, SR_TID.X ;  /* 0x0000000000007919 */ /* 0x000e620000002100 */
[----:B------:R-:W2:Y:S06]  /*0020*/  LDCU UR8, c[0x0][0x360] ;  /* 0x00006c00ff0877ac */ /* 0x000eac0008000800 */
[----:B------:R-:W-:Y:S01]  /*0030*/  S2UR UR5, SR_CTAID.X ;  /* 0x00000000000579c3 */ /* 0x000fe20000002500 */
[----:B------:R-:W1:Y:S01]  /*0040*/  S2R R3, SR_TID.Y ;  /* 0x0000000000037919 */ /* 0x000e620000002200 */
[----:B------:R-:W2:Y:S01]  /*0050*/  LDCU UR4, c[0x0][0x364] ;  /* 0x00006c80ff0477ac */ /* 0x000ea20008000800 */
[----:B------:R-:W3:Y:S01]  /*0060*/  S2R R7, SR_TID.Z ;  /* 0x0000000000077919 */ /* 0x000ee20000002300 */
[----:B------:R-:W4:Y:S04]  /*0070*/  LDCU UR6, c[0x0][0x368] ;  /* 0x00006d00ff0677ac */ /* 0x000f280008000800 */
[----:B------:R-:W1:Y:S01]  /*0080*/  S2UR UR7, SR_CTAID.Y ;  /* 0x00000000000779c3 */ /* 0x000e620000002600 */
[----:B------:R-:W0:Y:S01]  /*0090*/  S2R R9, SR_CTAID.Z ;  /* 0x0000000000097919 */ /* 0x000e220000002700 */
[----:B------:R-:W1:Y:S06]  /*00a0*/  LDCU UR10, c[0x0][0x370] ;  /* 0x00006e00ff0a77ac */ /* 0x000e6c0008000800 */
[----:B------:R-:W0:Y:S01]  /*00b0*/  LDC R2, c[0x0][0x374] ;  /* 0x0000dd00ff027b82 */ /* 0x000e220000000800 */
[----:B--2---:R-:W-:-:S07]  /*00c0*/  UIMAD UR4, UR8, UR4, URZ ;  /* 0x00000004080472a4 */ /* 0x004fce000f8e02ff */
[----:B------:R-:W2:Y:S01]  /*00d0*/  LDC.64 R4, c[0x0][0x3a0] ;  /* 0x0000e800ff047b82 */ /* 0x000ea20000000a00 */
[----:B----4-:R-:W-:Y:S02]  /*00e0*/  UIMAD UR6, UR4, UR6, URZ ;  /* 0x00000006040672a4 */ /* 0x010fe4000f8e02ff */
[----:B-1----:R-:W-:Y:S01]  /*00f0*/  UIMAD UR5, UR7, UR10, UR5 ;  /* 0x0000000a070572a4 */ /* 0x002fe2000f8e0205 */
[----:B------:R-:W-:Y:S01]  /*0100*/  IMAD R0, R3, UR8, R0 ;  /* 0x0000000803007c24 */ /* 0x000fe2000f8e0200 */
[----:B------:R-:W1:Y:S03]  /*0110*/  LDCU.64 UR8, c[0x0][0x358] ;  /* 0x00006b00ff0877ac */ /* 0x000e660008000a00 */
[----:B---3--:R-:W-:Y:S02]  /*0120*/  IMAD R0, R7, UR4, R0 ;  /* 0x0000000407007c24 */ /* 0x008fe4000f8e0200 */
[----:B0-----:R-:W-:Y:S01]  /*0130*/  IMAD R2, R2, UR10, RZ ;  /* 0x0000000a02027c24 */ /* 0x001fe2000f8e02ff */
[----:B------:R-:W0:Y:S03]  /*0140*/  LDC.64 R6, c[0x0][0x390] ;  /* 0x0000e400ff067b82 */ /* 0x000e260000000a00 */
[----:B------:R-:W-:Y:S01]  /*0150*/  IMAD R3, R2, R9, UR5 ;  /* 0x0000000502037e24 */ /* 0x000fe2000f8e0209 */
[----:B------:R-:W3:Y:S03]  /*0160*/  LDCU UR5, c[0x0][0x3b0] ;  /* 0x00007600ff0577ac */ /* 0x000ee60008000800 */
[----:B------:R-:W-:Y:S01]  /*0170*/  IMAD R11, R3, UR6, R0 ;  /* 0x00000006030b7c24 */ /* 0x000fe2000f8e0200 */
[----:B------:R-:W4:Y:S03]  /*0180*/  LDC.64 R8, c[0x0][0x3a8] ;  /* 0x0000ea00ff087b82 */ /* 0x000f260000000a00 */
[----:B--2---:R-:W-:-:S05]  /*0190*/  IMAD.WIDE.U32 R4, R11, 0x4, R4 ;  /* 0x000000040b047825 */ /* 0x004fca00078e0004 */
[----:B-1----:R1:W5:Y:S01]  /*01a0*/  LDG.E R0, desc[UR8][R4.64] ;  /* 0x0000000804007981 */ /* 0x002362000c1e1900 */
[----:B------:R-:W2:Y:S01]  /*01b0*/  LDC.64 R2, c[0x0][0x3b8] ;  /* 0x0000ee00ff027b82 */ /* 0x000ea20000000a00 */
[----:B------:R-:W-:Y:S01]  /*01c0*/  UMOV UR4, URZ ;  /* 0x000000ff00047c82 */ /* 0x000fe20008000000 */
[----:B--2---:R-:W-:-:S03]  /*01d0*/  IMAD.WIDE.U32 R2, R11, 0x4, R2 ;  /* 0x000000040b027825 */ /* 0x004fc600078e0002 */
[----:B------:R-:W-:Y:S02]  /*01e0*/  MOV R10, R2 ;  /* 0x00000002000a7202 */ /* 0x000fe40000000f00 */
[----:B------:R-:W-:Y:S01]  /*01f0*/  MOV R13, R3 ;  /* 0x00000003000d7202 */ /* 0x000fe20000000f00 */
[----:B0-----:R-:W-:-:S04]  /*0200*/  IMAD.WIDE.U32 R2, R11, 0x4, R6 ;  /* 0x000000040b027825 */ /* 0x001fc800078e0006 */
[----:B-1-34-:R-:W-:-:S07]  /*0210*/  IMAD.WIDE.U32 R6, R11, 0x4, R8 ;  /* 0x000000040b067825 */ /* 0x01afce00078e0008 */
.L_x_2:
[----:B0----5:R-:W-:Y:S01]  /*0220*/  IADD3 R4, PT, PT, R0, -0xd000000, RZ ;  /* 0xf300000000047810 */ /* 0x021fe20007ffe0ff */
[----:B------:R-:W-:Y:S03]  /*0230*/  BSSY.RECONVERGENT B0, `(.L_x_0) ;  /* 0x0000005000007945 */ /* 0x000fe60003800200 */
[----:B------:R-:W-:-:S13]  /*0240*/  ISETP.GT.U32.AND P0, PT, R4, 0x727fffff, PT ;  /* 0x727fffff0400780c */ /* 0x000fda0003f04070 */
[----:B------:R-:W-:Y:S05]  /*0250*/  @!P0 BRA `(.L_x_1) ;  /* 0x0000000000088947 */ /* 0x000fea0003800000 */
[----:B------:R-:W-:-:S07]  /*0260*/  MOV R4, 0x280 ;  /* 0x0000028000047802 */ /* 0x000fce0000000f00 */
[----:B------:R-:W-:Y:S05]  /*0270*/  CALL.REL.NOINC `($__internal_0_$__cuda_sm20_sqrt_rn_f32_slowpath) ;  /* 0x0000000000307944 */ /* 0x000fea0003c00000 */
.L_x_1:
[----:B------:R-:W-:Y:S05]  /*0280*/  BSYNC.RECONVERGENT B0 ;  /* 0x0000000000007941 */ /* 0x000fea0003800200 */
.L_x_0:
[----:B------:R-:W-:Y:S01]  /*0290*/  MOV R4, R10 ;  /* 0x0000000a00047202 */ /* 0x000fe20000000f00 */
[----:B------:R-:W-:Y:S01]  /*02a0*/  UIADD3 UR4, UPT, UPT, UR4, 0x1, URZ ;  /* 0x0000000104047890 */ /* 0x000fe2000fffe0ff */
[-C--:B------:R-:W-:Y:S02]  /*02b0*/  MOV R5, R13.reuse ;  /* 0x0000000d00057202 */ /* 0x080fe40000000f00 */
[----:B------:R-:W-:Y:S01]  /*02c0*/  IADD3 R10, P0, PT, R10, 0x80000, RZ ;  /* 0x000800000a0a7810 */ /* 0x000fe20007f1e0ff */
[----:B------:R-:W-:Y:S02]  /*02d0*/  UISETP.GE.U32.AND UP0, UPT, UR4, UR5, UPT ;  /* 0x000000050400728c */ /* 0x000fe4000bf06070 */
[----:B------:R0:W-:Y:S01]  /*02e0*/  STG.E desc[UR8][R4.64], R1 ;  /* 0x0000000104007986 */ /* 0x0001e2000c101908 */
[----:B------:R-:W-:-:S06]  /*02f0*/  IADD3.X R13, PT, PT, RZ, R13, RZ, P0, !PT ;  /* 0x0000000dff0d7210 */ /* 0x000fcc00007fe4ff */
[----:B------:R-:W-:Y:S05]  /*0300*/  BRA.U !UP0, `(.L_x_2) ;  /* 0xfffffffd08c47547 */ /* 0x000fea000b83ffff */
[----:B------:R-:W-:Y:S04]  /*0310*/  STG.E desc[UR8][R6.64], R1 ;  /* 0x0000000106007986 */ /* 0x000fe8000c101908 */
[----:B------:R-:W-:Y:S01]  /*0320*/  STG.E desc[UR8][R2.64], R1 ;  /* 0x0000000102007986 */ /* 0x000fe2000c101908 */
[----:B------:R-:W-:Y:S05]  /*0330*/  EXIT ;  /* 0x000000000000794d */ /* 0x000fea0003800000 */
        .weak           $__internal_0_$__cuda_sm20_sqrt_rn_f32_slowpath
        .type           $__internal_0_$__cuda_sm20_sqrt_rn_f32_slowpath,@function
        .size           $__internal_0_$__cuda_sm20_sqrt_rn_f32_slowpath,(.L_x_5 - $__internal_0_$__cuda_sm20_sqrt_rn_f32_slowpath)
$__internal_0_$__cuda_sm20_sqrt_rn_f32_slowpath:
[----:B------:R-:W-:-:S04]  /*0340*/  HFMA2 R5, -RZ, RZ, 0, 0 ;  /* 0x00000000ff057431 */ /* 0x000fc800000001ff */
[----:B------:R-:W-:Y:S05]  /*0350*/  RET.REL.NODEC R4 `(_Z6kernelPfS_S_PiS0_S0_iS_S0_) ;  /* 0xfffffffc04287950 */ /* 0x000fea0003c3ffff */
.L_x_3:
[----:B------:R-:W-:-:S00]  /*0360*/  BRA `(.L_x_3) ;  /* 0xfffffffc00fc7947 */ /* 0x000fc0000383ffff */
[----:B------:R-:W-:-:S00]  /*0370*/  NOP ;  /* 0x0000000000007918 */ /* 0x000fc00000000000 */
        /* <DEDUP_REMOVED lines=8> */
.L_x_5:


//--------------------- .text._Z2kkPf             --------------------------
	.section	.text._Z2kkPf,"ax",@progbits
	.align	128
        .global         _Z2kkPf
        .type           _Z2kkPf,@function
        .size           _Z2kkPf,(.L_x_7 - _Z2kkPf)
        .other          _Z2kkPf,@"STO_CUDA_ENTRY STV_DEFAULT"
_Z2kkPf:
.text._Z2kkPf:
[----:B------:R-:W-:Y:S08]  /*0000*/  LDC R1, c[0x0][0x37c] ;  /* 0x0000df00ff017b82 */ /* 0x000ff00000000800 */
[----:B------:R-:W0:Y:S01]  /*0010*/  LDC R5, c[0x3][RZ] ;  /* 0x00c00000ff057b82 */ /* 0x000e220000000800 */
[----:B------:R-:W0:Y:S07]  /*0020*/  LDCU.64 UR4, c[0x0][0x358] ;  /* 0x00006b00ff0477ac */ /* 0x000e2e0008000a00 */
[----:B------:R-:W0:Y:S02]  /*0030*/  LDC.64 R2, c[0x0][0x380] ;  /* 0x0000e000ff027b82 */ /* 0x000e240000000a00 */
[----:B0-----:R-:W-:Y:S01]  /*0040*/  STG.E desc[UR4][R2.64], R5 ;  /* 0x0000000502007986 */ /* 0x001fe2000c101904 */
[----:B------:R-:W-:Y:S05]  /*0050*/  EXIT ;  /* 0x000000000000794d */ /* 0x000fea0003800000 */
.L_x_4:
        /* <DEDUP_REMOVED lines=10> */
.L_x_7:


//--------------------- .nv.shared.reserved.0     --------------------------
	.section	.nv.shared.reserved.0,"aw",@nobits
	.weak		__nv_reservedSMEM_offset_0_alias
	.size		__nv_reservedSMEM_offset_0_alias, 0, 64
	.other		__nv_reservedSMEM_offset_0_alias,@"STO_CUDA_RESERVED_SHARED STV_DEFAULT"
__nv_reservedSMEM_offset_0_alias:
	.zero		0
	.zero		64


//--------------------- .nv.constant0._Z6kernelPfS_S_PiS0_S0_iS_S0_ --------------------------
	.section	.nv.constant0._Z6kernelPfS_S_PiS0_S0_iS_S0_,"a",@progbits
	.sectionflags	@""
	.align	4
.nv.constant0._Z6kernelPfS_S_PiS0_S0_iS_S0_:
	.zero		968


//--------------------- .nv.constant0._Z2kkPf     --------------------------
	.section	.nv.constant0._Z2kkPf,"a",@progbits
	.sectionflags	@""
	.align	4
.nv.constant0._Z2kkPf:
	.zero		904


//--------------------- SYMBOLS --------------------------

	.type		.nv.reservedSmem.offset0,@object
	.size		.nv.reservedSmem.offset0,0x4
